	.headerflags	@"EF_CUDA_TEXMODE_UNIFIED EF_CUDA_64BIT_ADDRESS EF_CUDA_ACCELERATORS EF_CUDA_SM90 EF_CUDA_VIRTUAL_SM(EF_CUDA_SM90)"
	.elftype	@"ET_EXEC"


//--------------------- .nv.info                  --------------------------
	.section	.nv.info,"",@"SHT_CUDA_INFO"
	.align	4


	//----- nvinfo : EIATTR_REGCOUNT
	.align		4
        /*0000*/ 	.byte	0x04, 0x2f
        /*0002*/ 	.short	(.L_1 - .L_0)
	.align		4
.L_0:
        /*0004*/ 	.word	index@(triton_poi_fused_max_pool2d_with_indices_9)
        /*0008*/ 	.word	0x00000020


	//----- nvinfo : EIATTR_MIN_STACK_SIZE
	.align		4
.L_1:
        /*000c*/ 	.byte	0x04, 0x12
        /*000e*/ 	.short	(.L_3 - .L_2)
	.align		4
.L_2:
        /*0010*/ 	.word	index@(triton_poi_fused_max_pool2d_with_indices_9)
        /*0014*/ 	.word	0x00000000


	//----- nvinfo : EIATTR_FRAME_SIZE
	.align		4
.L_3:
        /*0018*/ 	.byte	0x04, 0x11
        /*001a*/ 	.short	(.L_5 - .L_4)
	.align		4
.L_4:
        /*001c*/ 	.word	index@(triton_poi_fused_max_pool2d_with_indices_9)
        /*0020*/ 	.word	0x00000000


	//----- nvinfo : EIATTR_MIN_STACK_SIZE
	.align		4
.L_5:
        /*0024*/ 	.byte	0x04, 0x12
        /*0026*/ 	.short	(.L_7 - .L_6)
	.align		4
.L_6:
        /*0028*/ 	.word	index@(triton_poi_fused_max_pool2d_with_indices_9)
        /*002c*/ 	.word	0x00000000
.L_7:


//--------------------- .nv.info.triton_poi_fused_max_pool2d_with_indices_9 --------------------------
	.section	.nv.info.triton_poi_fused_max_pool2d_with_indices_9,"",@"SHT_CUDA_INFO"
	.sectionflags	@""
	.align	4


	//----- nvinfo : EIATTR_CUDA_API_VERSION
	.align		4
        /*0000*/ 	.byte	0x04, 0x37
        /*0002*/ 	.short	(.L_9 - .L_8)
.L_8:
        /*0004*/ 	.word	0x0000007c


	//----- nvinfo : EIATTR_KPARAM_INFO
	.align		4
.L_9:
        /*0008*/ 	.byte	0x04, 0x17
        /*000a*/ 	.short	(.L_11 - .L_10)
.L_10:
        /*000c*/ 	.word	0x00000000
        /*0010*/ 	.short	0x0003
        /*0012*/ 	.short	0x0018
        /*0014*/ 	.byte	0x00, 0xf0, 0x11, 0x00


	//----- nvinfo : EIATTR_KPARAM_INFO
	.align		4
.L_11:
        /*0018*/ 	.byte	0x04, 0x17
        /*001a*/ 	.short	(.L_13 - .L_12)
.L_12:
        /*001c*/ 	.word	0x00000000
        /*0020*/ 	.short	0x0002
        /*0022*/ 	.short	0x0010
        /*0024*/ 	.byte	0x00, 0xf4, 0x21, 0x00


	//----- nvinfo : EIATTR_KPARAM_INFO
	.align		4
.L_13:
        /*0028*/ 	.byte	0x04, 0x17
        /*002a*/ 	.short	(.L_15 - .L_14)
.L_14:
        /*002c*/ 	.word	0x00000000
        /*0030*/ 	.short	0x0001
        /*0032*/ 	.short	0x0008
        /*0034*/ 	.byte	0x00, 0xf4, 0x21, 0x00


	//----- nvinfo : EIATTR_KPARAM_INFO
	.align		4
.L_15:
        /*0038*/ 	.byte	0x04, 0x17
        /*003a*/ 	.short	(.L_17 - .L_16)
.L_16:
        /*003c*/ 	.word	0x00000000
        /*0040*/ 	.short	0x0000
        /*0042*/ 	.short	0x0000
        /*0044*/ 	.byte	0x00, 0xf4, 0x21, 0x00


	//----- nvinfo : EIATTR_SPARSE_MMA_MASK
	.align		4
.L_17:
        /*0048*/ 	.byte	0x03, 0x50
        /*004a*/ 	.short	0x0000


	//----- nvinfo : EIATTR_MAXREG_COUNT
	.align		4
        /*004c*/ 	.byte	0x03, 0x1b
        /*004e*/ 	.short	0x00ff


	//----- nvinfo : EIATTR_EXIT_INSTR_OFFSETS
	.align		4
        /*0050*/ 	.byte	0x04, 0x1c
        /*0052*/ 	.short	(.L_19 - .L_18)


	//   ....[0]....
.L_18:
        /*0054*/ 	.word	0x00000f90


	//----- nvinfo : EIATTR_REQNTID
	.align		4
.L_19:
        /*0058*/ 	.byte	0x04, 0x10
        /*005a*/ 	.short	(.L_21 - .L_20)
.L_20:
        /*005c*/ 	.word	0x00000080
        /*0060*/ 	.word	0x00000001
        /*0064*/ 	.word	0x00000001


	//----- nvinfo : EIATTR_CBANK_PARAM_SIZE
	.align		4
.L_21:
        /*0068*/ 	.byte	0x03, 0x19
        /*006a*/ 	.short	0x001c


	//----- nvinfo : EIATTR_PARAM_CBANK
	.align		4
        /*006c*/ 	.byte	0x04, 0x0a
        /*006e*/ 	.short	(.L_23 - .L_22)
	.align		4
.L_22:
        /*0070*/ 	.word	index@(.nv.constant0.triton_poi_fused_max_pool2d_with_indices_9)
        /*0074*/ 	.short	0x0210
        /*0076*/ 	.short	0x001c


	//----- nvinfo : EIATTR_SW_WAR
	.align		4
.L_23:
        /*0078*/ 	.byte	0x04, 0x36
        /*007a*/ 	.short	(.L_25 - .L_24)
.L_24:
        /*007c*/ 	.word	0x00000008
.L_25:


//--------------------- .nv.callgraph             --------------------------
	.section	.nv.callgraph,"",@"SHT_CUDA_CALLGRAPH"
	.align	4
	.sectionentsize	8
	.align		4
        /*0000*/ 	.word	0x00000000
	.align		4
        /*0004*/ 	.word	0xffffffff
	.align		4
        /*0008*/ 	.word	0x00000000
	.align		4
        /*000c*/ 	.word	0xfffffffe
	.align		4
        /*0010*/ 	.word	0x00000000
	.align		4
        /*0014*/ 	.word	0xfffffffd
	.align		4
        /*0018*/ 	.word	0x00000000
	.align		4
        /*001c*/ 	.word	0xfffffffc


//--------------------- .text.triton_poi_fused_max_pool2d_with_indices_9 --------------------------
	.section	.text.triton_poi_fused_max_pool2d_with_indices_9,"ax",@progbits
	.align	128
        .global         triton_poi_fused_max_pool2d_with_indices_9
        .type           triton_poi_fused_max_pool2d_with_indices_9,@function
        .size           triton_poi_fused_max_pool2d_with_indices_9,(.L_x_1 - triton_poi_fused_max_pool2d_with_indices_9)
        .other          triton_poi_fused_max_pool2d_with_indices_9,@"STO_CUDA_ENTRY STV_DEFAULT"
triton_poi_fused_max_pool2d_with_indices_9:
.text.triton_poi_fused_max_pool2d_with_indices_9:
[----:B------:R-:W-:Y:S01]  /*0000*/  LDC R1, c[0x0][0x28] ;  /* 0x00000a00ff017b82 */ /* 0x000fe20000000800 */
[----:B------:R-:W1:Y:S07]  /*0010*/  S2R R0, SR_TID.X ;  /* 0x0000000000007919 */ /* 0x000e6e0000002100 */
[----:B------:R-:W2:Y:S01]  /*0020*/  LDC.64 R20, c[0x0][0x210] ;  /* 0x00008400ff147b82 */ /* 0x000ea20000000a00 */
[----:B------:R-:W-:Y:S01]  /*0030*/  CS2R R10, SRZ ;  /* 0x00000000000a7805 */ /* 0x000fe2000001ff00 */
[----:B------:R-:W-:Y:S01]  /*0040*/  ULDC.64 UR4, c[0x0][0x208] ;  /* 0x0000820000047ab9 */ /* 0x000fe20000000a00 */
[----:B------:R-:W3:Y:S01]  /*0050*/  S2R R5, SR_CTAID.X ;  /* 0x0000000000057919 */ /* 0x000ee20000002500 */
[----:B------:R-:W-:-:S02]  /*0060*/  CS2R R12, SRZ ;  /* 0x00000000000c7805 */ /* 0x000fc4000001ff00 */
[----:B------:R-:W-:Y:S02]  /*0070*/  CS2R R14, SRZ ;  /* 0x00000000000e7805 */ /* 0x000fe4000001ff00 */
[----:B------:R-:W-:Y:S01]  /*0080*/  CS2R R16, SRZ ;  /* 0x0000000000107805 */ /* 0x000fe2000001ff00 */
[----:B------:R-:W-:Y:S01]  /*0090*/  ULDC.64 UR6, c[0x0][0x220] ;  /* 0x0000880000067ab9 */ /* 0x000fe20000000a00 */
[----:B-1----:R-:W-:Y:S01]  /*00a0*/  IMAD.SHL.U32 R0, R0, 0x4, RZ ;  /* 0x0000000400007824 */ /* 0x002fe200078e00ff */
[----:B---3--:R-:W-:-:S04]  /*00b0*/  SHF.R.S32.HI R3, RZ, 0x16, R5 ;  /* 0x00000016ff037819 */ /* 0x008fc80000011405 */
[----:B------:R-:W-:Y:S02]  /*00c0*/  LOP3.LUT R0, R0, 0x1fc, RZ, 0xc0, !PT ;  /* 0x000001fc00007812 */ /* 0x000fe400078ec0ff */
[----:B------:R-:W-:-:S03]  /*00d0*/  SGXT R3, R3, 0x1 ;  /* 0x000000010303781a */ /* 0x000fc60000000200 */
[----:B------:R-:W-:-:S05]  /*00e0*/  IMAD R0, R5, 0x200, R0 ;  /* 0x0000020005007824 */ /* 0x000fca00078e0200 */
[CC--:B------:R-:W-:Y:S02]  /*00f0*/  LEA.HI R2, R3.reuse, R0.reuse, RZ, 0x6 ;  /* 0x0000000003027211 */ /* 0x0c0fe400078f30ff */
[----:B------:R-:W-:Y:S02]  /*0100*/  LEA.HI R3, R3, R0, RZ, 0xa ;  /* 0x0000000003037211 */ /* 0x000fe400078f50ff */
[----:B------:R-:W-:Y:S02]  /*0110*/  SHF.R.S32.HI R22, RZ, 0x6, R2 ;  /* 0x00000006ff167819 */ /* 0x000fe40000011402 */
[----:B------:R-:W-:Y:S02]  /*0120*/  SHF.R.S32.HI R4, RZ, 0xa, R3 ;  /* 0x0000000aff047819 */ /* 0x000fe40000011403 */
[----:B------:R-:W-:Y:S02]  /*0130*/  LOP3.LUT R3, R2, 0xffffffc0, RZ, 0xc0, !PT ;  /* 0xffffffc002037812 */ /* 0x000fe400078ec0ff */
[----:B------:R-:W-:-:S02]  /*0140*/  LEA.HI R5, R22, R22, RZ, 0x4 ;  /* 0x0000001616057211 */ /* 0x000fc400078f20ff */
[----:B------:R-:W-:Y:S01]  /*0150*/  LEA.HI R2, R4, R4, RZ, 0x4 ;  /* 0x0000000404027211 */ /* 0x000fe200078f20ff */
[----:B------:R-:W-:Y:S01]  /*0160*/  IMAD.IADD R3, R0, 0x1, -R3 ;  /* 0x0000000100037824 */ /* 0x000fe200078e0a03 */
[----:B------:R-:W-:Y:S02]  /*0170*/  LOP3.LUT R5, R5, 0xfffffff0, RZ, 0xc0, !PT ;  /* 0xfffffff005057812 */ /* 0x000fe400078ec0ff */
[----:B------:R-:W-:Y:S01]  /*0180*/  LOP3.LUT R7, R2, 0xfffffff0, RZ, 0xc0, !PT ;  /* 0xfffffff002077812 */ /* 0x000fe200078ec0ff */
[----:B------:R-:W-:Y:S02]  /*0190*/  IMAD R9, R4, 0x1000, R3 ;  /* 0x0000100004097824 */ /* 0x000fe400078e0203 */
[----:B------:R-:W-:Y:S02]  /*01a0*/  IMAD.IADD R22, R22, 0x1, -R5 ;  /* 0x0000000116167824 */ /* 0x000fe400078e0a05 */
[----:B------:R-:W-:Y:S01]  /*01b0*/  IMAD.IADD R3, R4, 0x1, -R7 ;  /* 0x0000000104037824 */ /* 0x000fe200078e0a07 */
[----:B------:R-:W-:Y:S01]  /*01c0*/  CS2R R4, SRZ ;  /* 0x0000000000047805 */ /* 0x000fe2000001ff00 */
[C---:B------:R-:W-:Y:S01]  /*01d0*/  IMAD R2, R22.reuse, 0x80, R9 ;  /* 0x0000008016027824 */ /* 0x040fe200078e0209 */
[----:B------:R-:W-:-:S02]  /*01e0*/  ISETP.GT.AND P0, PT, R22, RZ, PT ;  /* 0x000000ff1600720c */ /* 0x000fc40003f04270 */
[----:B------:R-:W-:Y:S02]  /*01f0*/  CS2R R6, SRZ ;  /* 0x0000000000067805 */ /* 0x000fe4000001ff00 */
[C---:B------:R-:W-:Y:S01]  /*0200*/  ISETP.GT.AND P1, PT, R3.reuse, RZ, PT ;  /* 0x000000ff0300720c */ /* 0x040fe20003f24270 */
[C---:B------:R-:W-:Y:S01]  /*0210*/  VIADD R19, R2.reuse, 0xfffff7c0 ;  /* 0xfffff7c002137836 */ /* 0x040fe20000000000 */
[----:B------:R-:W-:Y:S01]  /*0220*/  ISETP.GT.AND P2, PT, R3, RZ, P0 ;  /* 0x000000ff0300720c */ /* 0x000fe20000744270 */
[----:B------:R-:W-:Y:S01]  /*0230*/  VIADD R25, R2, 0xfffff800 ;  /* 0xfffff80002197836 */ /* 0x000fe20000000000 */
[----:B------:R-:W-:Y:S02]  /*0240*/  ISETP.GT.AND P1, PT, R22, -0x1, P1 ;  /* 0xffffffff1600780c */ /* 0x000fe40000f24270 */
[----:B------:R-:W-:Y:S01]  /*0250*/  CS2R R8, SRZ ;  /* 0x0000000000087805 */ /* 0x000fe2000001ff00 */
[----:B--2---:R-:W-:-:S04]  /*0260*/  IMAD.WIDE R18, R19, 0x4, R20 ;  /* 0x0000000413127825 */ /* 0x004fc800078e0214 */
[----:B------:R-:W-:-:S04]  /*0270*/  IMAD.WIDE R24, R25, 0x4, R20 ;  /* 0x0000000419187825 */ /* 0x000fc800078e0214 */
[----:B------:R1:W2:Y:S04]  /*0280*/  @P2 LDG.E.128 R4, desc[UR4][R18.64] ;  /* 0x0000000412042981 */ /* 0x0002a8000c1e1d00 */
[----:B------:R3:W4:Y:S01]  /*0290*/  @P1 LDG.E.128 R8, desc[UR4][R24.64] ;  /* 0x0000000418081981 */ /* 0x000722000c1e1d00 */
[----:B------:R-:W-:-:S04]  /*02a0*/  VIADD R27, R2, 0xfffff840 ;  /* 0xfffff840021b7836 */ /* 0x000fc80000000000 */
[----:B------:R-:W-:-:S05]  /*02b0*/  IMAD.WIDE R26, R27, 0x4, R20 ;  /* 0x000000041b1a7825 */ /* 0x000fca00078e0214 */
[----:B------:R-:W5:Y:S01]  /*02c0*/  @P1 LDG.E.128 R12, desc[UR4][R26.64] ;  /* 0x000000041a0c1981 */ /* 0x000f62000c1e1d00 */
[C---:B------:R-:W-:Y:S02]  /*02d0*/  ISETP.GT.AND P0, PT, R3.reuse, -0x1, P0 ;  /* 0xffffffff0300780c */ /* 0x040fe40000704270 */
[----:B-1----:R-:W-:Y:S02]  /*02e0*/  CS2R R18, SRZ ;  /* 0x0000000000127805 */ /* 0x002fe4000001ff00 */
[----:B------:R-:W-:Y:S01]  /*02f0*/  LOP3.LUT R3, R3, R22, RZ, 0xfc, !PT ;  /* 0x0000001603037212 */ /* 0x000fe200078efcff */
[----:B------:R-:W-:Y:S01]  /*0300*/  VIADD R29, R2, 0x40 ;  /* 0x00000040021d7836 */ /* 0x000fe20000000000 */
[----:B--2---:R-:W-:Y:S02]  /*0310*/  SEL R23, R4, 0xff800000, P2 ;  /* 0xff80000004177807 */ /* 0x004fe40001000000 */
[----:B---3--:R-:W-:Y:S01]  /*0320*/  SEL R24, R5, 0xff800000, P2 ;  /* 0xff80000005187807 */ /* 0x008fe20001000000 */
[----:B------:R-:W-:Y:S01]  /*0330*/  VIADD R5, R2, 0xffffffc0 ;  /* 0xffffffc002057836 */ /* 0x000fe20000000000 */
[----:B----4-:R-:W-:-:S02]  /*0340*/  SEL R8, R8, 0xff800000, P1 ;  /* 0xff80000008087807 */ /* 0x010fc40000800000 */
[----:B------:R-:W-:Y:S01]  /*0350*/  SEL R9, R9, 0xff800000, P1 ;  /* 0xff80000009097807 */ /* 0x000fe20000800000 */
[----:B------:R-:W-:Y:S01]  /*0360*/  IMAD.WIDE R4, R5, 0x4, R20 ;  /* 0x0000000405047825 */ /* 0x000fe200078e0214 */
[----:B------:R-:W-:Y:S02]  /*0370*/  FSETP.GT.AND P5, PT, R8, R23, PT ;  /* 0x000000170800720b */ /* 0x000fe40003fa4000 */
[----:B------:R-:W-:Y:S02]  /*0380*/  FSETP.GT.AND P6, PT, R9, R24, PT ;  /* 0x000000180900720b */ /* 0x000fe40003fc4000 */
[----:B------:R-:W-:Y:S01]  /*0390*/  SEL R25, R6, 0xff800000, P2 ;  /* 0xff80000006197807 */ /* 0x000fe20001000000 */
[----:B------:R1:W2:Y:S01]  /*03a0*/  @P0 LDG.E.128 R16, desc[UR4][R4.64] ;  /* 0x0000000404100981 */ /* 0x0002a2000c1e1d00 */
[----:B------:R-:W-:Y:S02]  /*03b0*/  SEL R10, R10, 0xff800000, P1 ;  /* 0xff8000000a0a7807 */ /* 0x000fe40000800000 */
[----:B------:R-:W-:-:S02]  /*03c0*/  SEL R7, R7, 0xff800000, P2 ;  /* 0xff80000007077807 */ /* 0x000fc40001000000 */
[----:B------:R-:W-:Y:S02]  /*03d0*/  FSETP.NAN.AND P2, PT, R8, R8, PT ;  /* 0x000000080800720b */ /* 0x000fe40003f48000 */
[----:B------:R-:W-:Y:S02]  /*03e0*/  FSETP.GT.AND P3, PT, R10, R25, PT ;  /* 0x000000190a00720b */ /* 0x000fe40003f64000 */
[----:B------:R-:W-:Y:S02]  /*03f0*/  SEL R28, R11, 0xff800000, P1 ;  /* 0xff8000000b1c7807 */ /* 0x000fe40000800000 */
[----:B------:R-:W-:Y:S02]  /*0400*/  @!P5 SEL R8, R8, R23, P2 ;  /* 0x000000170808d207 */ /* 0x000fe40001000000 */
[----:B------:R-:W-:Y:S02]  /*0410*/  FSETP.NAN.AND P2, PT, R9, R9, PT ;  /* 0x000000090900720b */ /* 0x000fe40003f48000 */
[----:B------:R-:W-:-:S02]  /*0420*/  FSETP.GT.AND P4, PT, R28, R7, PT ;  /* 0x000000071c00720b */ /* 0x000fc40003f84000 */
[----:B------:R-:W-:Y:S02]  /*0430*/  @!P6 SEL R9, R9, R24, P2 ;  /* 0x000000180909e207 */ /* 0x000fe40001000000 */
[----:B------:R-:W-:-:S04]  /*0440*/  FSETP.NAN.AND P2, PT, R10, R10, PT ;  /* 0x0000000a0a00720b */ /* 0x000fc80003f48000 */
[----:B------:R-:W-:Y:S02]  /*0450*/  @!P3 SEL R10, R10, R25, P2 ;  /* 0x000000190a0ab207 */ /* 0x000fe40001000000 */
[----:B------:R-:W-:-:S04]  /*0460*/  FSETP.NAN.AND P2, PT, R28, R28, PT ;  /* 0x0000001c1c00720b */ /* 0x000fc80003f48000 */
[----:B------:R-:W-:Y:S02]  /*0470*/  @!P4 SEL R28, R28, R7, P2 ;  /* 0x000000071c1cc207 */ /* 0x000fe40001000000 */
[----:B------:R-:W-:Y:S02]  /*0480*/  ISETP.GT.AND P2, PT, R3, -0x1, PT ;  /* 0xffffffff0300780c */ /* 0x000fe40003f44270 */
[----:B-1----:R-:W-:Y:S02]  /*0490*/  CS2R R4, SRZ ;  /* 0x0000000000047805 */ /* 0x002fe4000001ff00 */
[----:B------:R-:W-:Y:S01]  /*04a0*/  CS2R R6, SRZ ;  /* 0x0000000000067805 */ /* 0x000fe2000001ff00 */
[----:B------:R-:W-:-:S08]  /*04b0*/  IMAD.WIDE R24, R2, 0x4, R20 ;  /* 0x0000000402187825 */ /* 0x000fd000078e0214 */
[----:B------:R1:W3:Y:S01]  /*04c0*/  @P2 LDG.E.128 R4, desc[UR4][R24.64] ;  /* 0x0000000418042981 */ /* 0x0002e2000c1e1d00 */
[----:B-----5:R-:W-:Y:S02]  /*04d0*/  SEL R15, R15, 0xff800000, P1 ;  /* 0xff8000000f0f7807 */ /* 0x020fe40000800000 */
[----:B------:R-:W-:Y:S02]  /*04e0*/  SEL R22, RZ, 0x1, !P4 ;  /* 0x00000001ff167807 */ /* 0x000fe40006000000 */
[----:B------:R-:W-:Y:S02]  /*04f0*/  FSETP.NAN.AND P4, PT, R15, R15, PT ;  /* 0x0000000f0f00720b */ /* 0x000fe40003f88000 */
[----:B------:R-:W-:Y:S02]  /*0500*/  SEL R3, R14, 0xff800000, P1 ;  /* 0xff8000000e037807 */ /* 0x000fe40000800000 */
[----:B------:R-:W-:Y:S02]  /*0510*/  SEL R26, RZ, 0x1, !P3 ;  /* 0x00000001ff1a7807 */ /* 0x000fe40005800000 */
[----:B------:R-:W-:-:S02]  /*0520*/  FSETP.NAN.AND P3, PT, R3, R3, PT ;  /* 0x000000030300720b */ /* 0x000fc40003f68000 */
[----:B-1----:R-:W-:Y:S02]  /*0530*/  SEL R24, R13, 0xff800000, P1 ;  /* 0xff8000000d187807 */ /* 0x002fe40000800000 */
[----:B------:R-:W-:Y:S02]  /*0540*/  SEL R13, RZ, 0x1, !P6 ;  /* 0x00000001ff0d7807 */ /* 0x000fe40007000000 */
[----:B------:R-:W-:Y:S02]  /*0550*/  SEL R23, R12, 0xff800000, P1 ;  /* 0xff8000000c177807 */ /* 0x000fe40000800000 */
[----:B------:R-:W-:Y:S02]  /*0560*/  FSETP.GEU.AND P6, PT, R28, R15, PT ;  /* 0x0000000f1c00720b */ /* 0x000fe40003fce000 */
[----:B------:R-:W-:Y:S02]  /*0570*/  FSETP.NAN.AND P1, PT, R24, R24, PT ;  /* 0x000000181800720b */ /* 0x000fe40003f28000 */
[----:B------:R-:W-:-:S02]  /*0580*/  @!P4 SEL R15, R15, R28, !P6 ;  /* 0x0000001c0f0fc207 */ /* 0x000fc40007000000 */
[----:B------:R-:W-:Y:S02]  /*0590*/  SEL R14, RZ, 0x1, !P5 ;  /* 0x00000001ff0e7807 */ /* 0x000fe40006800000 */
[----:B------:R-:W-:Y:S02]  /*05a0*/  FSETP.GEU.AND P4, PT, R10, R3, PT ;  /* 0x000000030a00720b */ /* 0x000fe40003f8e000 */
[----:B------:R-:W-:Y:S02]  /*05b0*/  FSETP.NAN.AND P5, PT, R23, R23, PT ;  /* 0x000000171700720b */ /* 0x000fe40003fa8000 */
[----:B------:R-:W-:Y:S02]  /*05c0*/  @!P3 SEL R3, R3, R10, !P4 ;  /* 0x0000000a0303b207 */ /* 0x000fe40006000000 */
[----:B------:R-:W-:-:S04]  /*05d0*/  FSETP.GEU.AND P3, PT, R9, R24, PT ;  /* 0x000000180900720b */ /* 0x000fc80003f6e000 */
[----:B------:R-:W-:Y:S02]  /*05e0*/  @!P1 SEL R24, R24, R9, !P3 ;  /* 0x0000000918189207 */ /* 0x000fe40005800000 */
[----:B------:R-:W-:Y:S02]  /*05f0*/  FSETP.GEU.AND P1, PT, R8, R23, PT ;  /* 0x000000170800720b */ /* 0x000fe40003f2e000 */
[----:B------:R-:W-:Y:S01]  /*0600*/  CS2R R10, SRZ ;  /* 0x00000000000a7805 */ /* 0x000fe2000001ff00 */
[----:B------:R-:W-:Y:S01]  /*0610*/  IMAD.WIDE R28, R29, 0x4, R20 ;  /* 0x000000041d1c7825 */ /* 0x000fe200078e0214 */
[----:B------:R-:W-:Y:S02]  /*0620*/  @!P5 SEL R23, R23, R8, !P1 ;  /* 0x000000081717d207 */ /* 0x000fe40004800000 */
[----:B------:R-:W-:-:S06]  /*0630*/  CS2R R8, SRZ ;  /* 0x0000000000087805 */ /* 0x000fcc000001ff00 */
[----:B------:R1:W4:Y:S01]  /*0640*/  @P2 LDG.E.128 R8, desc[UR4][R28.64] ;  /* 0x000000041c082981 */ /* 0x000322000c1e1d00 */
[----:B------:R-:W-:Y:S02]  /*0650*/  SEL R12, R22, 0x2, P6 ;  /* 0x00000002160c7807 */ /* 0x000fe40003000000 */
[----:B------:R-:W-:Y:S02]  /*0660*/  SEL R26, R26, 0x2, P4 ;  /* 0x000000021a1a7807 */ /* 0x000fe40002000000 */
[----:B------:R-:W-:Y:S02]  /*0670*/  SEL R13, R13, 0x2, P3 ;  /* 0x000000020d0d7807 */ /* 0x000fe40001800000 */
[----:B------:R-:W-:Y:S01]  /*0680*/  SEL R14, R14, 0x2, P1 ;  /* 0x000000020e0e7807 */ /* 0x000fe20000800000 */
[----:B-1----:R-:W-:Y:S01]  /*0690*/  VIADD R29, R2, 0x7c0 ;  /* 0x000007c0021d7836 */ /* 0x002fe20000000000 */
[----:B--2---:R-:W-:Y:S02]  /*06a0*/  SEL R16, R16, 0xff800000, P0 ;  /* 0xff80000010107807 */ /* 0x004fe40000000000 */
[----:B------:R-:W-:-:S02]  /*06b0*/  SEL R17, R17, 0xff800000, P0 ;  /* 0xff80000011117807 */ /* 0x000fc40000000000 */
[-C--:B------:R-:W-:Y:S02]  /*06c0*/  FSETP.NAN.AND P5, PT, R16, R16.reuse, PT ;  /* 0x000000101000720b */ /* 0x080fe40003fa8000 */
[----:B------:R-:W-:Y:S02]  /*06d0*/  FSETP.NAN.AND P6, PT, R17, R17, PT ;  /* 0x000000111100720b */ /* 0x000fe40003fc8000 */
[----:B------:R-:W-:Y:S02]  /*06e0*/  SEL R18, R18, 0xff800000, P0 ;  /* 0xff80000012127807 */ /* 0x000fe40000000000 */
[----:B------:R-:W-:Y:S02]  /*06f0*/  FSETP.GEU.AND P4, PT, R23, R16, PT ;  /* 0x000000101700720b */ /* 0x000fe40003f8e000 */
[----:B------:R-:W-:Y:S02]  /*0700*/  FSETP.NAN.AND P3, PT, R18, R18, PT ;  /* 0x000000121200720b */ /* 0x000fe40003f68000 */
[----:B------:R-:W-:-:S03]  /*0710*/  SEL R28, R19, 0xff800000, P0 ;  /* 0xff800000131c7807 */ /* 0x000fc60000000000 */
[----:B------:R-:W-:Y:S02]  /*0720*/  @!P5 SEL R16, R16, R23, !P4 ;  /* 0x000000171010d207 */ /* 0x000fe40006000000 */
[----:B------:R-:W-:Y:S02]  /*0730*/  FSETP.GEU.AND P5, PT, R24, R17, PT ;  /* 0x000000111800720b */ /* 0x000fe40003fae000 */
[----:B------:R-:W-:Y:S02]  /*0740*/  FSETP.NAN.AND P1, PT, R28, R28, PT ;  /* 0x0000001c1c00720b */ /* 0x000fe40003f28000 */
[----:B------:R-:W-:Y:S02]  /*0750*/  @!P6 SEL R17, R17, R24, !P5 ;  /* 0x000000181111e207 */ /* 0x000fe40006800000 */
[----:B------:R-:W-:-:S04]  /*0760*/  FSETP.GEU.AND P6, PT, R3, R18, PT ;  /* 0x000000120300720b */ /* 0x000fc80003fce000 */
[----:B------:R-:W-:Y:S02]  /*0770*/  @!P3 SEL R18, R18, R3, !P6 ;  /* 0x000000031212b207 */ /* 0x000fe40007000000 */
[----:B------:R-:W-:-:S04]  /*0780*/  FSETP.GEU.AND P3, PT, R15, R28, PT ;  /* 0x0000001c0f00720b */ /* 0x000fc80003f6e000 */
[----:B------:R-:W-:Y:S02]  /*0790*/  @!P1 SEL R28, R28, R15, !P3 ;  /* 0x0000000f1c1c9207 */ /* 0x000fe40005800000 */
[----:B---3--:R-:W-:-:S04]  /*07a0*/  SEL R3, R7, 0xff800000, P2 ;  /* 0xff80000007037807 */ /* 0x008fc80001000000 */
[-C--:B------:R-:W-:Y:S02]  /*07b0*/  FSETP.NAN.AND P1, PT, R3, R3.reuse, PT ;  /* 0x000000030300720b */ /* 0x080fe40003f28000 */
[----:B------:R-:W-:Y:S02]  /*07c0*/  SEL R22, R14, 0x3, P4 ;  /* 0x000000030e167807 */ /* 0x000fe40002000000 */
[----:B------:R-:W-:Y:S02]  /*07d0*/  FSETP.GEU.AND P4, PT, R28, R3, PT ;  /* 0x000000031c00720b */ /* 0x000fe40003f8e000 */
[----:B------:R-:W-:Y:S02]  /*07e0*/  SEL R23, R6, 0xff800000, P2 ;  /* 0xff80000006177807 */ /* 0x000fe40001000000 */
[----:B------:R-:W-:Y:S02]  /*07f0*/  CS2R R6, SRZ ;  /* 0x0000000000067805 */ /* 0x000fe4000001ff00 */
[----:B------:R-:W-:-:S02]  /*0800*/  SEL R24, R5, 0xff800000, P2 ;  /* 0xff80000005187807 */ /* 0x000fc40001000000 */
[----:B------:R-:W-:Y:S02]  /*0810*/  SEL R19, R4, 0xff800000, P2 ;  /* 0xff80000004137807 */ /* 0x000fe40001000000 */
[----:B------:R-:W-:Y:S02]  /*0820*/  CS2R R4, SRZ ;  /* 0x0000000000047805 */ /* 0x000fe4000001ff00 */
[----:B------:R-:W-:Y:S01]  /*0830*/  @!P1 SEL R3, R3, R28, !P4 ;  /* 0x0000001c03039207 */ /* 0x000fe20006000000 */
[----:B------:R-:W-:Y:S01]  /*0840*/  IMAD.WIDE R28, R29, 0x4, R20 ;  /* 0x000000041d1c7825 */ /* 0x000fe200078e0214 */
[----:B------:R-:W-:Y:S02]  /*0850*/  FSETP.NAN.AND P1, PT, R23, R23, PT ;  /* 0x000000171700720b */ /* 0x000fe40003f28000 */
[----:B------:R-:W-:Y:S02]  /*0860*/  SEL R25, R13, 0x3, P5 ;  /* 0x000000030d197807 */ /* 0x000fe40002800000 */
[----:B------:R-:W-:Y:S01]  /*0870*/  FSETP.NAN.AND P5, PT, R24, R24, PT ;  /* 0x000000181800720b */ /* 0x000fe20003fa8000 */
[----:B------:R1:W2:Y:S01]  /*0880*/  @P0 LDG.E.128 R4, desc[UR4][R28.64] ;  /* 0x000000041c040981 */ /* 0x0002a2000c1e1d00 */
[----:B------:R-:W-:-:S02]  /*0890*/  SEL R26, R26, 0x3, P6 ;  /* 0x000000031a1a7807 */ /* 0x000fc40003000000 */
[----:B------:R-:W-:-:S05]  /*08a0*/  FSETP.GEU.AND P6, PT, R18, R23, PT ;  /* 0x000000171200720b */ /* 0x000fca0003fce000 */
[----:B------:R-:W-:Y:S02]  /*08b0*/  @!P1 SEL R23, R23, R18, !P6 ;  /* 0x0000001217179207 */ /* 0x000fe40007000000 */
[----:B------:R-:W-:-:S04]  /*08c0*/  FSETP.GEU.AND P1, PT, R17, R24, PT ;  /* 0x000000181100720b */ /* 0x000fc80003f2e000 */
[----:B------:R-:W-:Y:S01]  /*08d0*/  @!P5 SEL R24, R24, R17, !P1 ;  /* 0x000000111818d207 */ /* 0x000fe20004800000 */
[----:B------:R-:W-:Y:S01]  /*08e0*/  VIADD R17, R2, 0x800 ;  /* 0x0000080002117836 */ /* 0x000fe20000000000 */
[----:B------:R-:W-:Y:S02]  /*08f0*/  SEL R27, R12, 0x3, P3 ;  /* 0x000000030c1b7807 */ /* 0x000fe40001800000 */
[----:B------:R-:W-:Y:S02]  /*0900*/  CS2R R12, SRZ ;  /* 0x00000000000c7805 */ /* 0x000fe4000001ff00 */
[----:B------:R-:W-:Y:S02]  /*0910*/  CS2R R14, SRZ ;  /* 0x00000000000e7805 */ /* 0x000fe4000001ff00 */
[-C--:B------:R-:W-:Y:S01]  /*0920*/  FSETP.NAN.AND P3, PT, R19, R19.reuse, PT ;  /* 0x000000131300720b */ /* 0x080fe20003f68000 */
[----:B-1----:R-:W-:Y:S01]  /*0930*/  IMAD.WIDE R28, R17, 0x4, R20 ;  /* 0x00000004111c7825 */ /* 0x002fe200078e0214 */
[----:B------:R-:W-:-:S04]  /*0940*/  FSETP.GEU.AND P5, PT, R16, R19, PT ;  /* 0x000000131000720b */ /* 0x000fc80003fae000 */
[----:B------:R1:W3:Y:S01]  /*0950*/  @P2 LDG.E.128 R12, desc[UR4][R28.64] ;  /* 0x000000041c0c2981 */ /* 0x0002e2000c1e1d00 */
[----:B----4-:R-:W-:-:S06]  /*0960*/  SEL R8, R8, 0xff800000, P2 ;  /* 0xff80000008087807 */ /* 0x010fcc0001000000 */
[----:B------:R-:W-:Y:S02]  /*0970*/  @!P3 SEL R19, R19, R16, !P5 ;  /* 0x000000101313b207 */ /* 0x000fe40006800000 */
[-C--:B------:R-:W-:Y:S01]  /*0980*/  FSETP.NAN.AND P3, PT, R8, R8.reuse, PT ;  /* 0x000000080800720b */ /* 0x080fe20003f68000 */
[----:B------:R-:W-:Y:S01]  /*0990*/  VIADD R17, R2, 0x840 ;  /* 0x0000084002117836 */ /* 0x000fe20000000000 */
[----:B------:R-:W-:Y:S02]  /*09a0*/  SEL R27, R27, 0x4, P4 ;  /* 0x000000041b1b7807 */ /* 0x000fe40002000000 */
[----:B------:R-:W-:Y:S01]  /*09b0*/  FSETP.GEU.AND P4, PT, R19, R8, PT ;  /* 0x000000081300720b */ /* 0x000fe20003f8e000 */
[----:B------:R-:W-:Y:S01]  /*09c0*/  IMAD.WIDE R20, R17, 0x4, R20 ;  /* 0x0000000411147825 */ /* 0x000fe200078e0214 */
[----:B------:R-:W-:-:S07]  /*09d0*/  CS2R R16, SRZ ;  /* 0x0000000000107805 */ /* 0x000fce000001ff00 */
[----:B------:R-:W-:Y:S02]  /*09e0*/  @!P3 SEL R8, R8, R19, !P4 ;  /* 0x000000130808b207 */ /* 0x000fe40006000000 */
[----:B------:R-:W-:-:S06]  /*09f0*/  CS2R R18, SRZ ;  /* 0x0000000000127805 */ /* 0x000fcc000001ff00 */
[----:B------:R4:W5:Y:S01]  /*0a00*/  @P2 LDG.E.128 R16, desc[UR4][R20.64] ;  /* 0x0000000414102981 */ /* 0x000962000c1e1d00 */
[----:B------:R-:W-:Y:S02]  /*0a10*/  SEL R9, R9, 0xff800000, P2 ;  /* 0xff80000009097807 */ /* 0x000fe40001000000 */
[----:B------:R-:W-:Y:S02]  /*0a20*/  SEL R10, R10, 0xff800000, P2 ;  /* 0xff8000000a0a7807 */ /* 0x000fe40001000000 */
[----:B------:R-:W-:Y:S02]  /*0a30*/  FSETP.NAN.AND P3, PT, R9, R9, PT ;  /* 0x000000090900720b */ /* 0x000fe40003f68000 */
[----:B------:R-:W-:Y:S02]  /*0a40*/  SEL R2, R25, 0x4, P1 ;  /* 0x0000000419027807 */ /* 0x000fe40000800000 */
[----:B------:R-:W-:Y:S02]  /*0a50*/  FSETP.NAN.AND P1, PT, R10, R10, PT ;  /* 0x0000000a0a00720b */ /* 0x000fe40003f28000 */
[----:B-1----:R-:W-:-:S02]  /*0a60*/  SEL R28, R11, 0xff800000, P2 ;  /* 0xff8000000b1c7807 */ /* 0x002fc40001000000 */
[----:B------:R-:W-:Y:S02]  /*0a70*/  SEL R22, R22, 0x4, P5 ;  /* 0x0000000416167807 */ /* 0x000fe40002800000 */
[----:B------:R-:W-:Y:S02]  /*0a80*/  SEL R26, R26, 0x4, P6 ;  /* 0x000000041a1a7807 */ /* 0x000fe40003000000 */
[----:B------:R-:W-:Y:S02]  /*0a90*/  FSETP.GEU.AND P5, PT, R24, R9, PT ;  /* 0x000000091800720b */ /* 0x000fe40003fae000 */
[----:B------:R-:W-:Y:S02]  /*0aa0*/  FSETP.NAN.AND P6, PT, R28, R28, PT ;  /* 0x0000001c1c00720b */ /* 0x000fe40003fc8000 */
[----:B------:R-:W-:Y:S02]  /*0ab0*/  @!P3 SEL R9, R9, R24, !P5 ;  /* 0x000000180909b207 */ /* 0x000fe40006800000 */
[----:B------:R-:W-:-:S04]  /*0ac0*/  FSETP.GEU.AND P3, PT, R23, R10, PT ;  /* 0x0000000a1700720b */ /* 0x000fc80003f6e000 */
[----:B------:R-:W-:Y:S02]  /*0ad0*/  @!P1 SEL R10, R10, R23, !P3 ;  /* 0x000000170a0a9207 */ /* 0x000fe40005800000 */
[----:B------:R-:W-:-:S04]  /*0ae0*/  FSETP.GEU.AND P1, PT, R3, R28, PT ;  /* 0x0000001c0300720b */ /* 0x000fc80003f2e000 */
[----:B------:R-:W-:Y:S02]  /*0af0*/  @!P6 SEL R28, R28, R3, !P1 ;  /* 0x000000031c1ce207 */ /* 0x000fe40004800000 */
[----:B------:R-:W-:Y:S02]  /*0b00*/  SEL R2, R2, 0x5, P5 ;  /* 0x0000000502027807 */ /* 0x000fe40002800000 */
[----:B------:R-:W-:Y:S02]  /*0b10*/  SEL R26, R26, 0x5, P3 ;  /* 0x000000051a1a7807 */ /* 0x000fe40001800000 */
[----:B------:R-:W-:Y:S02]  /*0b20*/  SEL R27, R27, 0x5, P1 ;  /* 0x000000051b1b7807 */ /* 0x000fe40000800000 */
[----:B--2---:R-:W-:Y:S02]  /*0b30*/  SEL R7, R7, 0xff800000, P0 ;  /* 0xff80000007077807 */ /* 0x004fe40000000000 */
[----:B------:R-:W-:-:S02]  /*0b40*/  SEL R11, R6, 0xff800000, P0 ;  /* 0xff800000060b7807 */ /* 0x000fc40000000000 */
[----:B------:R-:W-:Y:S02]  /*0b50*/  FSETP.NAN.AND P6, PT, R7, R7, PT ;  /* 0x000000070700720b */ /* 0x000fe40003fc8000 */
[----:B------:R-:W-:Y:S02]  /*0b60*/  SEL R6, R22, 0x5, P4 ;  /* 0x0000000516067807 */ /* 0x000fe40002000000 */
[----:B------:R-:W-:Y:S02]  /*0b70*/  FSETP.NAN.AND P4, PT, R11, R11, PT ;  /* 0x0000000b0b00720b */ /* 0x000fe40003f88000 */
[----:B------:R-:W-:Y:S02]  /*0b80*/  SEL R5, R5, 0xff800000, P0 ;  /* 0xff80000005057807 */ /* 0x000fe40000000000 */
[----:B------:R-:W-:Y:S02]  /*0b90*/  FSETP.GEU.AND P3, PT, R28, R7, PT ;  /* 0x000000071c00720b */ /* 0x000fe40003f6e000 */
[----:B------:R-:W-:-:S02]  /*0ba0*/  FSETP.NAN.AND P5, PT, R5, R5, PT ;  /* 0x000000050500720b */ /* 0x000fc40003fa8000 */
[----:B----4-:R-:W-:Y:S02]  /*0bb0*/  SEL R20, R4, 0xff800000, P0 ;  /* 0xff80000004147807 */ /* 0x010fe40000000000 */
[----:B------:R-:W-:Y:S02]  /*0bc0*/  FSETP.GEU.AND P0, PT, R10, R11, PT ;  /* 0x0000000b0a00720b */ /* 0x000fe40003f0e000 */
[----:B------:R-:W-:Y:S02]  /*0bd0*/  @!P6 SEL R7, R7, R28, !P3 ;  /* 0x0000001c0707e207 */ /* 0x000fe40005800000 */
[----:B------:R-:W-:Y:S02]  /*0be0*/  FSETP.NAN.AND P6, PT, R20, R20, PT ;  /* 0x000000141400720b */ /* 0x000fe40003fc8000 */
[----:B------:R-:W-:Y:S02]  /*0bf0*/  @!P4 SEL R11, R11, R10, !P0 ;  /* 0x0000000a0b0bc207 */ /* 0x000fe40004000000 */
[----:B------:R-:W-:-:S02]  /*0c00*/  FSETP.GEU.AND P4, PT, R9, R5, PT ;  /* 0x000000050900720b */ /* 0x000fc40003f8e000 */
[----:B---3--:R-:W-:Y:S02]  /*0c10*/  SEL R3, R12, 0xff800000, P2 ;  /* 0xff8000000c037807 */ /* 0x008fe40001000000 */
[----:B------:R-:W-:Y:S02]  /*0c20*/  @!P5 SEL R5, R5, R9, !P4 ;  /* 0x000000090505d207 */ /* 0x000fe40006000000 */
[----:B------:R-:W-:Y:S02]  /*0c30*/  FSETP.NAN.AND P1, PT, R3, R3, PT ;  /* 0x000000030300720b */ /* 0x000fe40003f28000 */
[----:B------:R-:W-:Y:S02]  /*0c40*/  FSETP.GEU.AND P5, PT, R8, R20, PT ;  /* 0x000000140800720b */ /* 0x000fe40003fae000 */
[----:B------:R-:W-:Y:S02]  /*0c50*/  SEL R4, R13, 0xff800000, P2 ;  /* 0xff8000000d047807 */ /* 0x000fe40001000000 */
[----:B------:R-:W-:-:S02]  /*0c60*/  @!P6 SEL R20, R20, R8, !P5 ;  /* 0x000000081414e207 */ /* 0x000fc40006800000 */
[----:B------:R-:W-:Y:S02]  /*0c70*/  FSETP.NAN.AND P6, PT, R4, R4, PT ;  /* 0x000000040400720b */ /* 0x000fe40003fc8000 */
[----:B------:R-:W-:Y:S02]  /*0c80*/  SEL R14, R14, 0xff800000, P2 ;  /* 0xff8000000e0e7807 */ /* 0x000fe40001000000 */
[----:B------:R-:W-:Y:S02]  /*0c90*/  SEL R8, R27, 0x6, P3 ;  /* 0x000000061b087807 */ /* 0x000fe40001800000 */
[----:B------:R-:W-:Y:S02]  /*0ca0*/  FSETP.GEU.AND P3, PT, R20, R3, PT ;  /* 0x000000031400720b */ /* 0x000fe40003f6e000 */
[----:B------:R-:W-:Y:S02]  /*0cb0*/  SEL R26, R26, 0x6, P0 ;  /* 0x000000061a1a7807 */ /* 0x000fe40000000000 */
[----:B------:R-:W-:-:S02]  /*0cc0*/  FSETP.NAN.AND P0, PT, R14, R14, PT ;  /* 0x0000000e0e00720b */ /* 0x000fc40003f08000 */
[----:B------:R-:W-:Y:S02]  /*0cd0*/  SEL R10, R15, 0xff800000, P2 ;  /* 0xff8000000f0a7807 */ /* 0x000fe40001000000 */
[----:B------:R-:W-:Y:S02]  /*0ce0*/  @!P1 SEL R3, R3, R20, !P3 ;  /* 0x0000001403039207 */ /* 0x000fe40005800000 */
[----:B------:R-:W-:Y:S02]  /*0cf0*/  SEL R9, R6, 0x6, P5 ;  /* 0x0000000606097807 */ /* 0x000fe40002800000 */
[----:B------:R-:W-:Y:S02]  /*0d00*/  FSETP.GEU.AND P1, PT, R5, R4, PT ;  /* 0x000000040500720b */ /* 0x000fe40003f2e000 */
[----:B------:R-:W-:Y:S02]  /*0d10*/  FSETP.NAN.AND P5, PT, R10, R10, PT ;  /* 0x0000000a0a00720b */ /* 0x000fe40003fa8000 */
[----:B------:R-:W-:-:S02]  /*0d20*/  @!P6 SEL R4, R4, R5, !P1 ;  /* 0x000000050404e207 */ /* 0x000fc40004800000 */
[----:B------:R-:W-:Y:S02]  /*0d30*/  FSETP.GEU.AND P6, PT, R11, R14, PT ;  /* 0x0000000e0b00720b */ /* 0x000fe40003fce000 */
[----:B-----5:R-:W-:Y:S02]  /*0d40*/  SEL R19, R19, 0xff800000, P2 ;  /* 0xff80000013137807 */ /* 0x020fe40001000000 */
[----:B------:R-:W-:Y:S02]  /*0d50*/  @!P0 SEL R14, R14, R11, !P6 ;  /* 0x0000000b0e0e8207 */ /* 0x000fe40007000000 */
[----:B------:R-:W-:-:S04]  /*0d60*/  FSETP.GEU.AND P0, PT, R7, R10, PT ;  /* 0x0000000a0700720b */ /* 0x000fc80003f0e000 */
[----:B------:R-:W-:Y:S02]  /*0d70*/  @!P5 SEL R10, R10, R7, !P0 ;  /* 0x000000070a0ad207 */ /* 0x000fe40004000000 */
[----:B------:R-:W-:Y:S01]  /*0d80*/  FSETP.NAN.AND P5, PT, R19, R19, PT ;  /* 0x000000131300720b */ /* 0x000fe20003fa8000 */
[----:B------:R-:W1:Y:S01]  /*0d90*/  LDC.64 R6, c[0x0][0x218] ;  /* 0x00008600ff067b82 */ /* 0x000e620000000a00 */
[----:B------:R-:W-:Y:S02]  /*0da0*/  SEL R2, R2, 0x6, P4 ;  /* 0x0000000602027807 */ /* 0x000fe40002000000 */
[----:B------:R-:W-:Y:S02]  /*0db0*/  SEL R16, R16, 0xff800000, P2 ;  /* 0xff80000010107807 */ /* 0x000fe40001000000 */
[----:B------:R-:W-:Y:S02]  /*0dc0*/  SEL R17, R17, 0xff800000, P2 ;  /* 0xff80000011117807 */ /* 0x000fe40001000000 */
[----:B------:R-:W-:-:S02]  /*0dd0*/  SEL R18, R18, 0xff800000, P2 ;  /* 0xff80000012127807 */ /* 0x000fc40001000000 */
[----:B------:R-:W-:Y:S02]  /*0de0*/  FSETP.GEU.AND P2, PT, R10, R19, PT ;  /* 0x000000130a00720b */ /* 0x000fe40003f4e000 */
[----:B------:R-:W-:Y:S02]  /*0df0*/  SEL R9, R9, 0x7, P3 ;  /* 0x0000000709097807 */ /* 0x000fe40001800000 */
[----:B------:R-:W-:Y:S02]  /*0e00*/  SEL R2, R2, 0x7, P1 ;  /* 0x0000000702027807 */ /* 0x000fe40000800000 */
[----:B------:R-:W-:Y:S02]  /*0e10*/  FSETP.NAN.AND P4, PT, R18, R18, PT ;  /* 0x000000121200720b */ /* 0x000fe40003f88000 */
[----:B------:R-:W-:Y:S02]  /*0e20*/  FSETP.NAN.AND P3, PT, R17, R17, PT ;  /* 0x000000111100720b */ /* 0x000fe40003f68000 */
[----:B------:R-:W-:-:S02]  /*0e30*/  FSETP.NAN.AND P1, PT, R16, R16, PT ;  /* 0x000000101000720b */ /* 0x000fc40003f28000 */
[----:B------:R-:W-:Y:S02]  /*0e40*/  @!P5 SEL R19, R19, R10, !P2 ;  /* 0x0000000a1313d207 */ /* 0x000fe40005000000 */
[----:B------:R-:W-:Y:S02]  /*0e50*/  SEL R26, R26, 0x7, P6 ;  /* 0x000000071a1a7807 */ /* 0x000fe40003000000 */
[----:B------:R-:W-:Y:S02]  /*0e60*/  SEL R8, R8, 0x7, P0 ;  /* 0x0000000708087807 */ /* 0x000fe40000000000 */
[----:B------:R-:W-:Y:S02]  /*0e70*/  FSETP.GEU.AND P6, PT, R14, R18, PT ;  /* 0x000000120e00720b */ /* 0x000fe40003fce000 */
[----:B------:R-:W-:Y:S02]  /*0e80*/  FSETP.GEU.AND P5, PT, R4, R17, PT ;  /* 0x000000110400720b */ /* 0x000fe40003fae000 */
[----:B------:R-:W-:-:S02]  /*0e90*/  FSETP.GEU.AND P0, PT, R3, R16, PT ;  /* 0x000000100300720b */ /* 0x000fc40003f0e000 */
[----:B------:R-:W-:Y:S02]  /*0ea0*/  SEL R5, R8, 0x8, P2 ;  /* 0x0000000808057807 */ /* 0x000fe40001000000 */
[----:B------:R-:W-:Y:S02]  /*0eb0*/  SEL R26, R26, 0x8, P6 ;  /* 0x000000081a1a7807 */ /* 0x000fe40003000000 */
[----:B------:R-:W-:Y:S02]  /*0ec0*/  SEL R2, R2, 0x8, P5 ;  /* 0x0000000802027807 */ /* 0x000fe40002800000 */
[----:B------:R-:W-:Y:S02]  /*0ed0*/  SEL R9, R9, 0x8, P0 ;  /* 0x0000000809097807 */ /* 0x000fe40000000000 */
[----:B------:R-:W-:Y:S02]  /*0ee0*/  IADD3 R8, P2, R0, UR6, RZ ;  /* 0x0000000600087c10 */ /* 0x000fe4000ff5e0ff */
[----:B------:R-:W-:-:S02]  /*0ef0*/  PRMT R5, R26, 0x3340, R5 ;  /* 0x000033401a057816 */ /* 0x000fc40000000005 */
[----:B------:R-:W-:Y:S01]  /*0f00*/  PRMT R2, R9, 0x3340, R2 ;  /* 0x0000334009027816 */ /* 0x000fe20000000002 */
[----:B-1----:R-:W-:Y:S01]  /*0f10*/  IMAD.WIDE R6, R0, 0x4, R6 ;  /* 0x0000000400067825 */ /* 0x002fe200078e0206 */
[----:B------:R-:W-:Y:S02]  /*0f20*/  @!P4 SEL R18, R18, R14, !P6 ;  /* 0x0000000e1212c207 */ /* 0x000fe40007000000 */
[----:B------:R-:W-:Y:S02]  /*0f30*/  @!P3 SEL R17, R17, R4, !P5 ;  /* 0x000000041111b207 */ /* 0x000fe40006800000 */
[----:B------:R-:W-:Y:S02]  /*0f40*/  @!P1 SEL R16, R16, R3, !P0 ;  /* 0x0000000310109207 */ /* 0x000fe40004000000 */
[----:B------:R-:W-:Y:S02]  /*0f50*/  LEA.HI.X.SX32 R9, R0, UR7, 0x1, P2 ;  /* 0x0000000700097c11 */ /* 0x000fe400090f0eff */
[----:B------:R-:W-:Y:S01]  /*0f60*/  PRMT R5, R2, 0x5410, R5 ;  /* 0x0000541002057816 */ /* 0x000fe20000000005 */
[----:B------:R-:W-:Y:S04]  /*0f70*/  STG.E.128 desc[UR4][R6.64], R16 ;  /* 0x0000001006007986 */ /* 0x000fe8000c101d04 */
[----:B------:R-:W-:Y:S01]  /*0f80*/  STG.E desc[UR4][R8.64], R5 ;  /* 0x0000000508007986 */ /* 0x000fe2000c101904 */
[----:B------:R-:W-:Y:S05]  /*0f90*/  EXIT ;  /* 0x000000000000794d */ /* 0x000fea0003800000 */
.L_x_0:
[----:B------:R-:W-:-:S00]  /*0fa0*/  BRA `(.L_x_0) ;  /* 0xfffffffc00fc7947 */ /* 0x000fc0000383ffff */
[----:B------:R-:W-:-:S00]  /*0fb0*/  NOP ;  /* 0x0000000000007918 */ /* 0x000fc00000000000 */
        /* <DEDUP_REMOVED lines=12> */
.L_x_1:


//--------------------- .nv.constant0.triton_poi_fused_max_pool2d_with_indices_9 --------------------------
	.section	.nv.constant0.triton_poi_fused_max_pool2d_with_indices_9,"a",@progbits
	.sectionflags	@""
	.align	4
.nv.constant0.triton_poi_fused_max_pool2d_with_indices_9:
	.zero		556
